//
// Generated by NVIDIA NVVM Compiler
//
// Compiler Build ID: CL-36424714
// Cuda compilation tools, release 13.0, V13.0.88
// Based on NVVM 20.0.0
//

.version 9.0
.target sm_100
.address_size 64

	// .globl	_Z12sumaParalelaPfi
// _ZZ12sumaParalelaPfiE10vectorComp has been demoted

.visible .entry _Z12sumaParalelaPfi(
	.param .u64 .ptr .align 1 _Z12sumaParalelaPfi_param_0,
	.param .u32 _Z12sumaParalelaPfi_param_1
)
{
	.reg .pred 	%p<6>;
	.reg .b32 	%r<16>;
	.reg .b32 	%f<7>;
	.reg .b64 	%rd<7>;
	// demoted variable
	.shared .align 4 .b8 _ZZ12sumaParalelaPfiE10vectorComp[2048];
	ld.param.u64 	%rd3, [_Z12sumaParalelaPfi_param_0];
	ld.param.u32 	%r7, [_Z12sumaParalelaPfi_param_1];
	cvta.to.global.u64 	%rd1, %rd3;
	mov.u32 	%r1, %tid.x;
	mul.wide.u32 	%rd4, %r1, 4;
	add.s64 	%rd2, %rd1, %rd4;
	ld.global.f32 	%f1, [%rd2];
	shl.b32 	%r8, %r1, 2;
	mov.u32 	%r9, _ZZ12sumaParalelaPfiE10vectorComp;
	add.s32 	%r2, %r9, %r8;
	st.shared.f32 	[%r2], %f1;
	mov.u32 	%r3, %ntid.x;
	add.s32 	%r10, %r1, %r3;
	setp.ge.u32 	%p1, %r10, %r7;
	@%p1 bra 	$L__BB0_2;
	mul.wide.s32 	%rd5, %r3, 4;
	add.s64 	%rd6, %rd2, %rd5;
	ld.global.f32 	%f2, [%rd6];
	shl.b32 	%r11, %r3, 2;
	add.s32 	%r12, %r2, %r11;
	st.shared.f32 	[%r12], %f2;
$L__BB0_2:
	bar.sync 	0;
	setp.lt.u32 	%p2, %r7, 2;
	@%p2 bra 	$L__BB0_7;
	shr.s32 	%r15, %r7, 1;
$L__BB0_4:
	setp.ge.u32 	%p3, %r1, %r15;
	@%p3 bra 	$L__BB0_6;
	shl.b32 	%r13, %r15, 2;
	add.s32 	%r14, %r2, %r13;
	ld.shared.f32 	%f3, [%r14];
	ld.shared.f32 	%f4, [%r2];
	add.f32 	%f5, %f3, %f4;
	st.shared.f32 	[%r2], %f5;
$L__BB0_6:
	bar.sync 	0;
	shr.u32 	%r6, %r15, 1;
	setp.gt.u32 	%p4, %r15, 1;
	mov.u32 	%r15, %r6;
	@%p4 bra 	$L__BB0_4;
$L__BB0_7:
	setp.ne.s32 	%p5, %r1, 0;
	@%p5 bra 	$L__BB0_9;
	ld.shared.f32 	%f6, [_ZZ12sumaParalelaPfiE10vectorComp];
	st.global.f32 	[%rd1], %f6;
$L__BB0_9:
	ret;

}


// ===== COMPILED SASS (sm_100) =====

	.target	sm_100

	.elftype	@"ET_EXEC"


//--------------------- .note.nv.tkinfo           --------------------------
	.section	.note.nv.tkinfo,"",@"SHT_NOTE"
	.sectionflags	@"SHF_NOTE_NV_TKINFO"
	.tkinfo
        /*0018*/ 	.word	0x00000002
        /*0030*/ 	.string	""
        /*0030*/ 	.string	"ptxas"
        /*0030*/ 	.string	"Cuda compilation tools, release 13.0, V13.0.88"
        /*0030*/ 	.string	"Build cuda_13.0.r13.0/compiler.36424714_0"
        /*0030*/ 	.string	"-arch sm_100 -m 64 "



//--------------------- .note.nv.cuinfo           --------------------------
	.section	.note.nv.cuinfo,"",@"SHT_NOTE"
	.sectionflags	@"SHF_NOTE_NV_CUINFO"
        /*0018*/ 	.short	0x0002
        /*001a*/ 	.short	0x0064
        /*001c*/ 	.short	0x0082
	.zero		2


//--------------------- .nv.info                  --------------------------
	.section	.nv.info,"",@"SHT_CUDA_INFO"
	.align	4


	//----- nvinfo : EIATTR_REGCOUNT
	.align		4
        /*0000*/ 	.byte	0x04, 0x2f
        /*0002*/ 	.short	(.L_1 - .L_0)
	.align		4
.L_0:
        /*0004*/ 	.word	index@(_Z12sumaParalelaPfi)
        /*0008*/ 	.word	0x0000000e


	//----- nvinfo : EIATTR_FRAME_SIZE
	.align		4
.L_1:
        /*000c*/ 	.byte	0x04, 0x11
        /*000e*/ 	.short	(.L_3 - .L_2)
	.align		4
.L_2:
        /*0010*/ 	.word	index@(_Z12sumaParalelaPfi)
        /*0014*/ 	.word	0x00000000


	//----- nvinfo : EIATTR_MIN_STACK_SIZE
	.align		4
.L_3:
        /*0018*/ 	.byte	0x04, 0x12
        /*001a*/ 	.short	(.L_5 - .L_4)
	.align		4
.L_4:
        /*001c*/ 	.word	index@(_Z12sumaParalelaPfi)
        /*0020*/ 	.word	0x00000000
.L_5:


//--------------------- .nv.compat                --------------------------
	.section	.nv.compat,"",@"SHT_CUDA_COMPAT_INFO"
	.align	4
        /*0000*/ 	.byte	0x02, 0x09, 0x00, 0x00, 0x02, 0x02, 0x01, 0x00, 0x02, 0x05, 0x05, 0x00, 0x03, 0x07, 0x01, 0x01
        /*0010*/ 	.byte	0x02, 0x03, 0x00, 0x00, 0x02, 0x06, 0x01, 0x00, 0x04, 0x0b, 0x08, 0x00, 0x09, 0x00, 0x00, 0x00
        /*0020*/ 	.byte	0x00, 0x00, 0x00, 0x00


//--------------------- .nv.info._Z12sumaParalelaPfi --------------------------
	.section	.nv.info._Z12sumaParalelaPfi,"",@"SHT_CUDA_INFO"
	.sectionflags	@""
	.align	4


	//----- nvinfo : EIATTR_CUDA_API_VERSION
	.align		4
        /*0000*/ 	.byte	0x04, 0x37
        /*0002*/ 	.short	(.L_7 - .L_6)
.L_6:
        /*0004*/ 	.word	0x00000082


	//----- nvinfo : EIATTR_KPARAM_INFO
	.align		4
.L_7:
        /*0008*/ 	.byte	0x04, 0x17
        /*000a*/ 	.short	(.L_9 - .L_8)
.L_8:
        /*000c*/ 	.word	0x00000000
        /*0010*/ 	.short	0x0001
        /*0012*/ 	.short	0x0008
        /*0014*/ 	.byte	0x00, 0xf0, 0x11, 0x00


	//----- nvinfo : EIATTR_KPARAM_INFO
	.align		4
.L_9:
        /*0018*/ 	.byte	0x04, 0x17
        /*001a*/ 	.short	(.L_11 - .L_10)
.L_10:
        /*001c*/ 	.word	0x00000000
        /*0020*/ 	.short	0x0000
        /*0022*/ 	.short	0x0000
        /*0024*/ 	.byte	0x00, 0xf5, 0x21, 0x00


	//----- nvinfo : EIATTR_SPARSE_MMA_MASK
	.align		4
.L_11:
        /*0028*/ 	.byte	0x03, 0x50
        /*002a*/ 	.short	0x0000


	//----- nvinfo : EIATTR_MAXREG_COUNT
	.align		4
        /*002c*/ 	.byte	0x03, 0x1b
        /*002e*/ 	.short	0x00ff


	//----- nvinfo : EIATTR_NUM_BARRIERS
	.align		4
        /*0030*/ 	.byte	0x02, 0x4c
        /*0032*/ 	.byte	0x01
	.zero		1


	//----- nvinfo : EIATTR_MERCURY_ISA_VERSION
	.align		4
        /*0034*/ 	.byte	0x03, 0x5f
        /*0036*/ 	.short	0x0101


	//----- nvinfo : EIATTR_VRC_CTA_INIT_COUNT
	.align		4
        /*0038*/ 	.byte	0x02, 0x4a
	.zero		1
	.zero		1


	//----- nvinfo : EIATTR_EXIT_INSTR_OFFSETS
	.align		4
        /*003c*/ 	.byte	0x04, 0x1c
        /*003e*/ 	.short	(.L_13 - .L_12)


	//   ....[0]....
.L_12:
        /*0040*/ 	.word	0x00000230


	//   ....[1]....
        /*0044*/ 	.word	0x000002a0


	//----- nvinfo : EIATTR_CBANK_PARAM_SIZE
	.align		4
.L_13:
        /*0048*/ 	.byte	0x03, 0x19
        /*004a*/ 	.short	0x000c


	//----- nvinfo : EIATTR_PARAM_CBANK
	.align		4
        /*004c*/ 	.byte	0x04, 0x0a
        /*004e*/ 	.short	(.L_15 - .L_14)
	.align		4
.L_14:
        /*0050*/ 	.word	index@(.nv.constant0._Z12sumaParalelaPfi)
        /*0054*/ 	.short	0x0380
        /*0056*/ 	.short	0x000c


	//----- nvinfo : EIATTR_SW_WAR
	.align		4
.L_15:
        /*0058*/ 	.byte	0x04, 0x36
        /*005a*/ 	.short	(.L_17 - .L_16)
.L_16:
        /*005c*/ 	.word	0x00000008
.L_17:


//--------------------- .nv.callgraph             --------------------------
	.section	.nv.callgraph,"",@"SHT_CUDA_CALLGRAPH"
	.align	4
	.sectionentsize	8
	.align		4
        /*0000*/ 	.word	0x00000000
	.align		4
        /*0004*/ 	.word	0xffffffff
	.align		4
        /*0008*/ 	.word	0x00000000
	.align		4
        /*000c*/ 	.word	0xfffffffe
	.align		4
        /*0010*/ 	.word	0x00000000
	.align		4
        /*0014*/ 	.word	0xfffffffd
	.align		4
        /*0018*/ 	.word	0x00000000
	.align		4
        /*001c*/ 	.word	0xfffffffc


//--------------------- .text._Z12sumaParalelaPfi --------------------------
	.section	.text._Z12sumaParalelaPfi,"ax",@progbits
	.align	128
        .global         _Z12sumaParalelaPfi
        .type           _Z12sumaParalelaPfi,@function
        .size           _Z12sumaParalelaPfi,(.L_x_3 - _Z12sumaParalelaPfi)
        .other          _Z12sumaParalelaPfi,@"STO_CUDA_ENTRY STV_DEFAULT"
_Z12sumaParalelaPfi:
.text._Z12sumaParalelaPfi:
[----:B------:R-:W-:Y:S01]  /*0000*/  LDC R1, c[0x0][0x37c] ;  /* 0x0000df00ff017b82 */ /* 0x000fe20000000800 */
[----:B------:R-:W0:Y:S07]  /*0010*/  S2R R11, SR_TID.X ;  /* 0x00000000000b7919 */ /* 0x000e2e0000002100 */
[----:B------:R-:W0:Y:S01]  /*0020*/  LDC R0, c[0x0][0x360] ;  /* 0x0000d800ff007b82 */ /* 0x000e220000000800 */
[----:B------:R-:W1:Y:S01]  /*0030*/  LDCU UR6, c[0x0][0x388] ;  /* 0x00007100ff0677ac */ /* 0x000e620008000800 */
[----:B------:R-:W2:Y:S06]  /*0040*/  LDCU.64 UR8, c[0x0][0x358] ;  /* 0x00006b00ff0877ac */ /* 0x000eac0008000a00 */
[----:B------:R-:W3:Y:S01]  /*0050*/  LDC.64 R2, c[0x0][0x380] ;  /* 0x0000e000ff027b82 */ /* 0x000ee20000000a00 */
[----:B0-----:R-:W-:-:S02]  /*0060*/  IMAD.IADD R4, R11, 0x1, R0 ;  /* 0x000000010b047824 */ /* 0x001fc400078e0200 */
[----:B---3--:R-:W-:-:S03]  /*0070*/  IMAD.WIDE.U32 R2, R11, 0x4, R2 ;  /* 0x000000040b027825 */ /* 0x008fc600078e0002 */
[----:B-1----:R-:W-:-:S13]  /*0080*/  ISETP.GE.U32.AND P1, PT, R4, UR6, PT ;  /* 0x0000000604007c0c */ /* 0x002fda000bf26070 */
[----:B------:R-:W-:Y:S02]  /*0090*/  @!P1 IMAD.WIDE R4, R0, 0x4, R2 ;  /* 0x0000000400049825 */ /* 0x000fe400078e0202 */
[----:B--2---:R-:W2:Y:S04]  /*00a0*/  LDG.E R2, desc[UR8][R2.64] ;  /* 0x0000000802027981 */ /* 0x004ea8000c1e1900 */
[----:B------:R-:W3:Y:S01]  /*00b0*/  @!P1 LDG.E R4, desc[UR8][R4.64] ;  /* 0x0000000804049981 */ /* 0x000ee2000c1e1900 */
[----:B------:R-:W0:Y:S01]  /*00c0*/  S2UR UR5, SR_CgaCtaId ;  /* 0x00000000000579c3 */ /* 0x000e220000008800 */
[----:B------:R-:W-:Y:S01]  /*00d0*/  UMOV UR4, 0x400 ;  /* 0x0000040000047882 */ /* 0x000fe20000000000 */
[----:B------:R-:W-:Y:S01]  /*00e0*/  UISETP.GE.U32.AND UP0, UPT, UR6, 0x2, UPT ;  /* 0x000000020600788c */ /* 0x000fe2000bf06070 */
[----:B------:R-:W-:Y:S01]  /*00f0*/  ISETP.NE.AND P0, PT, R11, RZ, PT ;  /* 0x000000ff0b00720c */ /* 0x000fe20003f05270 */
[----:B0-----:R-:W-:-:S06]  /*0100*/  ULEA UR4, UR5, UR4, 0x18 ;  /* 0x0000000405047291 */ /* 0x001fcc000f8ec0ff */
[----:B------:R-:W-:-:S05]  /*0110*/  LEA R7, R11, UR4, 0x2 ;  /* 0x000000040b077c11 */ /* 0x000fca000f8e10ff */
[----:B------:R-:W-:Y:S01]  /*0120*/  @!P1 IMAD R9, R0, 0x4, R7 ;  /* 0x0000000400099824 */ /* 0x000fe200078e0207 */
[----:B--2---:R0:W-:Y:S04]  /*0130*/  STS [R7], R2 ;  /* 0x0000000207007388 */ /* 0x0041e80000000800 */
[----:B---3--:R0:W-:Y:S01]  /*0140*/  @!P1 STS [R9], R4 ;  /* 0x0000000409009388 */ /* 0x0081e20000000800 */
[----:B------:R-:W-:Y:S06]  /*0150*/  BAR.SYNC.DEFER_BLOCKING 0x0 ;  /* 0x0000000000007b1d */ /* 0x000fec0000010000 */
[----:B------:R-:W-:Y:S05]  /*0160*/  BRA.U !UP0, `(.L_x_0) ;  /* 0x0000000108307547 */ /* 0x000fea000b800000 */
[----:B------:R-:W-:-:S06]  /*0170*/  USHF.R.S32.HI UR4, URZ, 0x1, UR6 ;  /* 0x00000001ff047899 */ /* 0x000fcc0008011406 */
[----:B------:R-:W-:-:S07]  /*0180*/  MOV R0, UR4 ;  /* 0x0000000400007c02 */ /* 0x000fce0008000f00 */
.L_x_1:
[----:B------:R-:W-:-:S13]  /*0190*/  ISETP.GE.U32.AND P1, PT, R11, R0, PT ;  /* 0x000000000b00720c */ /* 0x000fda0003f26070 */
[----:B0-----:R-:W-:Y:S01]  /*01a0*/  @!P1 IMAD R2, R0, 0x4, R7 ;  /* 0x0000000400029824 */ /* 0x001fe200078e0207 */
[----:B------:R-:W-:Y:S05]  /*01b0*/  @!P1 LDS R3, [R7] ;  /* 0x0000000007039984 */ /* 0x000fea0000000800 */
[----:B------:R-:W0:Y:S02]  /*01c0*/  @!P1 LDS R2, [R2] ;  /* 0x0000000002029984 */ /* 0x000e240000000800 */
[----:B0-----:R-:W-:-:S05]  /*01d0*/  @!P1 FADD R4, R2, R3 ;  /* 0x0000000302049221 */ /* 0x001fca0000000000 */
[----:B------:R1:W-:Y:S01]  /*01e0*/  @!P1 STS [R7], R4 ;  /* 0x0000000407009388 */ /* 0x0003e20000000800 */
[----:B------:R-:W-:Y:S01]  /*01f0*/  BAR.SYNC.DEFER_BLOCKING 0x0 ;  /* 0x0000000000007b1d */ /* 0x000fe20000010000 */
[----:B------:R-:W-:Y:S02]  /*0200*/  ISETP.GT.U32.AND P1, PT, R0, 0x1, PT ;  /* 0x000000010000780c */ /* 0x000fe40003f24070 */
[----:B------:R-:W-:-:S11]  /*0210*/  SHF.R.U32.HI R0, RZ, 0x1, R0 ;  /* 0x00000001ff007819 */ /* 0x000fd60000011600 */
[----:B-1----:R-:W-:Y:S05]  /*0220*/  @P1 BRA `(.L_x_1) ;  /* 0xfffffffc00d81947 */ /* 0x002fea000383ffff */
.L_x_0:
[----:B------:R-:W-:Y:S05]  /*0230*/  @P0 EXIT ;  /* 0x000000000000094d */ /* 0x000fea0003800000 */
[----:B------:R-:W1:Y:S01]  /*0240*/  S2UR UR5, SR_CgaCtaId ;  /* 0x00000000000579c3 */ /* 0x000e620000008800 */
[----:B------:R-:W-:-:S07]  /*0250*/  UMOV UR4, 0x400 ;  /* 0x0000040000047882 */ /* 0x000fce0000000000 */
[----:B0-----:R-:W0:Y:S01]  /*0260*/  LDC.64 R2, c[0x0][0x380] ;  /* 0x0000e000ff027b82 */ /* 0x001e220000000a00 */
[----:B-1----:R-:W-:-:S09]  /*0270*/  ULEA UR4, UR5, UR4, 0x18 ;  /* 0x0000000405047291 */ /* 0x002fd2000f8ec0ff */
[----:B------:R-:W0:Y:S04]  /*0280*/  LDS R5, [UR4] ;  /* 0x00000004ff057984 */ /* 0x000e280008000800 */
[----:B0-----:R-:W-:Y:S01]  /*0290*/  STG.E desc[UR8][R2.64], R5 ;  /* 0x0000000502007986 */ /* 0x001fe2000c101908 */
[----:B------:R-:W-:Y:S05]  /*02a0*/  EXIT ;  /* 0x000000000000794d */ /* 0x000fea0003800000 */
.L_x_2:
[----:B------:R-:W-:-:S00]  /*02b0*/  BRA `(.L_x_2) ;  /* 0xfffffffc00fc7947 */ /* 0x000fc0000383ffff */
[----:B------:R-:W-:-:S00]  /*02c0*/  NOP ;  /* 0x0000000000007918 */ /* 0x000fc00000000000 */
        /* <DEDUP_REMOVED lines=11> */
.L_x_3:


//--------------------- .nv.shared._Z12sumaParalelaPfi --------------------------
	.section	.nv.shared._Z12sumaParalelaPfi,"aw",@nobits
	.sectionflags	@""
	.align	4
.nv.shared._Z12sumaParalelaPfi:
	.zero		3072


//--------------------- .nv.shared.reserved.0     --------------------------
	.section	.nv.shared.reserved.0,"aw",@nobits
	.weak		__nv_reservedSMEM_offset_0_alias
	.size		__nv_reservedSMEM_offset_0_alias, 0, 64
	.other		__nv_reservedSMEM_offset_0_alias,@"STO_CUDA_RESERVED_SHARED STV_DEFAULT"
__nv_reservedSMEM_offset_0_alias:
	.zero		0
	.zero		64


//--------------------- .nv.constant0._Z12sumaParalelaPfi --------------------------
	.section	.nv.constant0._Z12sumaParalelaPfi,"a",@progbits
	.sectionflags	@""
	.align	4
.nv.constant0._Z12sumaParalelaPfi:
	.zero		908


//--------------------- SYMBOLS --------------------------

	.type		.nv.reservedSmem.offset0,@object
	.size		.nv.reservedSmem.offset0,0x4
	.type		.nv.reservedSmem.cap,@object
	.size		.nv.reservedSmem.cap,0x4
